//
// Generated by NVIDIA NVVM Compiler
//
// Compiler Build ID: CL-36424714
// Cuda compilation tools, release 13.0, V13.0.88
// Based on NVVM 20.0.0
//

.version 9.0
.target sm_100
.address_size 64

	// .globl	_Z25sgemm_global_mem_coalescePKfS0_Pf

.visible .entry _Z25sgemm_global_mem_coalescePKfS0_Pf(
	.param .u64 .ptr .align 1 _Z25sgemm_global_mem_coalescePKfS0_Pf_param_0,
	.param .u64 .ptr .align 1 _Z25sgemm_global_mem_coalescePKfS0_Pf_param_1,
	.param .u64 .ptr .align 1 _Z25sgemm_global_mem_coalescePKfS0_Pf_param_2
)
{
	.reg .pred 	%p<5>;
	.reg .b32 	%r<35>;
	.reg .b32 	%f<54>;
	.reg .b64 	%rd<49>;

	ld.param.u64 	%rd14, [_Z25sgemm_global_mem_coalescePKfS0_Pf_param_0];
	mov.u32 	%r8, %ctaid.x;
	shl.b32 	%r9, %r8, 5;
	mov.u32 	%r10, %tid.x;
	shr.u32 	%r11, %r10, 5;
	or.b32  	%r1, %r9, %r11;
	mov.u32 	%r12, %ctaid.y;
	shl.b32 	%r13, %r12, 5;
	and.b32  	%r14, %r10, 31;
	or.b32  	%r15, %r13, %r14;
	setp.gt.s32 	%p1, %r1, 2047;
	setp.gt.u32 	%p2, %r15, 2047;
	or.pred  	%p3, %p1, %p2;
	@%p3 bra 	$L__BB0_4;
	ld.param.u64 	%rd46, [_Z25sgemm_global_mem_coalescePKfS0_Pf_param_1];
	shl.b32 	%r3, %r1, 11;
	add.s32 	%r17, %r15, 2048;
	mul.wide.u32 	%rd1, %r17, 4;
	add.s32 	%r18, %r15, 4096;
	mul.wide.u32 	%rd2, %r18, 4;
	add.s32 	%r19, %r15, 6144;
	mul.wide.u32 	%rd3, %r19, 4;
	add.s32 	%r20, %r15, 10240;
	mul.wide.u32 	%rd4, %r20, 4;
	add.s32 	%r21, %r15, 16384;
	mul.wide.u32 	%rd5, %r21, 4;
	add.s32 	%r22, %r15, 18432;
	mul.wide.u32 	%rd6, %r22, 4;
	add.s32 	%r23, %r15, 20480;
	mul.wide.u32 	%rd7, %r23, 4;
	add.s32 	%r24, %r15, 22528;
	mul.wide.u32 	%rd8, %r24, 4;
	add.s32 	%r25, %r15, 24576;
	mul.wide.u32 	%rd9, %r25, 4;
	cvta.to.global.u64 	%rd17, %rd14;
	add.s64 	%rd10, %rd17, 32;
	cvta.to.global.u64 	%rd48, %rd46;
	mov.f32 	%f53, 0f00000000;
	mov.b32 	%r34, 0;
	add.s32 	%r26, %r15, 8192;
	mov.u32 	%r33, %r3;
$L__BB0_2:
	mul.wide.s32 	%rd18, %r33, 4;
	add.s64 	%rd19, %rd10, %rd18;
	ld.global.f32 	%f4, [%rd19+-32];
	mul.wide.u32 	%rd20, %r15, 4;
	add.s64 	%rd21, %rd48, %rd20;
	ld.global.f32 	%f5, [%rd21];
	fma.rn.f32 	%f6, %f4, %f5, %f53;
	ld.global.f32 	%f7, [%rd19+-28];
	add.s64 	%rd22, %rd48, %rd1;
	ld.global.f32 	%f8, [%rd22];
	fma.rn.f32 	%f9, %f7, %f8, %f6;
	ld.global.f32 	%f10, [%rd19+-24];
	add.s64 	%rd23, %rd48, %rd2;
	ld.global.f32 	%f11, [%rd23];
	fma.rn.f32 	%f12, %f10, %f11, %f9;
	ld.global.f32 	%f13, [%rd19+-20];
	add.s64 	%rd24, %rd48, %rd3;
	ld.global.f32 	%f14, [%rd24];
	fma.rn.f32 	%f15, %f13, %f14, %f12;
	ld.global.f32 	%f16, [%rd19+-16];
	mul.wide.u32 	%rd25, %r26, 4;
	add.s64 	%rd26, %rd48, %rd25;
	ld.global.f32 	%f17, [%rd26];
	fma.rn.f32 	%f18, %f16, %f17, %f15;
	ld.global.f32 	%f19, [%rd19+-12];
	add.s64 	%rd27, %rd48, %rd4;
	ld.global.f32 	%f20, [%rd27];
	fma.rn.f32 	%f21, %f19, %f20, %f18;
	ld.global.f32 	%f22, [%rd19+-8];
	add.s32 	%r27, %r15, 12288;
	mul.wide.u32 	%rd28, %r27, 4;
	add.s64 	%rd29, %rd48, %rd28;
	ld.global.f32 	%f23, [%rd29];
	fma.rn.f32 	%f24, %f22, %f23, %f21;
	ld.global.f32 	%f25, [%rd19+-4];
	add.s32 	%r28, %r15, 14336;
	mul.wide.u32 	%rd30, %r28, 4;
	add.s64 	%rd31, %rd48, %rd30;
	ld.global.f32 	%f26, [%rd31];
	fma.rn.f32 	%f27, %f25, %f26, %f24;
	ld.global.f32 	%f28, [%rd19];
	add.s64 	%rd32, %rd48, %rd5;
	ld.global.f32 	%f29, [%rd32];
	fma.rn.f32 	%f30, %f28, %f29, %f27;
	ld.global.f32 	%f31, [%rd19+4];
	add.s64 	%rd33, %rd48, %rd6;
	ld.global.f32 	%f32, [%rd33];
	fma.rn.f32 	%f33, %f31, %f32, %f30;
	ld.global.f32 	%f34, [%rd19+8];
	add.s64 	%rd34, %rd48, %rd7;
	ld.global.f32 	%f35, [%rd34];
	fma.rn.f32 	%f36, %f34, %f35, %f33;
	ld.global.f32 	%f37, [%rd19+12];
	add.s64 	%rd35, %rd48, %rd8;
	ld.global.f32 	%f38, [%rd35];
	fma.rn.f32 	%f39, %f37, %f38, %f36;
	ld.global.f32 	%f40, [%rd19+16];
	add.s64 	%rd36, %rd48, %rd9;
	ld.global.f32 	%f41, [%rd36];
	fma.rn.f32 	%f42, %f40, %f41, %f39;
	ld.global.f32 	%f43, [%rd19+20];
	add.s32 	%r29, %r15, 26624;
	mul.wide.u32 	%rd37, %r29, 4;
	add.s64 	%rd38, %rd48, %rd37;
	ld.global.f32 	%f44, [%rd38];
	fma.rn.f32 	%f45, %f43, %f44, %f42;
	ld.global.f32 	%f46, [%rd19+24];
	add.s32 	%r30, %r15, 28672;
	mul.wide.u32 	%rd39, %r30, 4;
	add.s64 	%rd40, %rd48, %rd39;
	ld.global.f32 	%f47, [%rd40];
	fma.rn.f32 	%f48, %f46, %f47, %f45;
	ld.global.f32 	%f49, [%rd19+28];
	add.s32 	%r31, %r15, 30720;
	mul.wide.u32 	%rd41, %r31, 4;
	add.s64 	%rd42, %rd48, %rd41;
	ld.global.f32 	%f50, [%rd42];
	fma.rn.f32 	%f53, %f49, %f50, %f48;
	add.s32 	%r34, %r34, 16;
	add.s64 	%rd48, %rd48, 131072;
	add.s32 	%r33, %r33, 16;
	setp.ne.s32 	%p4, %r34, 2048;
	@%p4 bra 	$L__BB0_2;
	ld.param.u64 	%rd47, [_Z25sgemm_global_mem_coalescePKfS0_Pf_param_2];
	add.s32 	%r32, %r3, %r15;
	cvta.to.global.u64 	%rd43, %rd47;
	mul.wide.s32 	%rd44, %r32, 4;
	add.s64 	%rd45, %rd43, %rd44;
	ld.global.f32 	%f51, [%rd45];
	fma.rn.f32 	%f52, %f51, 0f00000000, %f53;
	st.global.f32 	[%rd45], %f52;
$L__BB0_4:
	ret;

}


// ===== COMPILED SASS (sm_100) =====

	.target	sm_100

	.elftype	@"ET_EXEC"


//--------------------- .note.nv.tkinfo           --------------------------
	.section	.note.nv.tkinfo,"",@"SHT_NOTE"
	.sectionflags	@"SHF_NOTE_NV_TKINFO"
	.tkinfo
        /*0018*/ 	.word	0x00000002
        /*0030*/ 	.string	""
        /*0030*/ 	.string	"ptxas"
        /*0030*/ 	.string	"Cuda compilation tools, release 13.0, V13.0.88"
        /*0030*/ 	.string	"Build cuda_13.0.r13.0/compiler.36424714_0"
        /*0030*/ 	.string	"-arch sm_100 -m 64 "



//--------------------- .note.nv.cuinfo           --------------------------
	.section	.note.nv.cuinfo,"",@"SHT_NOTE"
	.sectionflags	@"SHF_NOTE_NV_CUINFO"
        /*0018*/ 	.short	0x0002
        /*001a*/ 	.short	0x0064
        /*001c*/ 	.short	0x0082
	.zero		2


//--------------------- .nv.info                  --------------------------
	.section	.nv.info,"",@"SHT_CUDA_INFO"
	.align	4


	//----- nvinfo : EIATTR_REGCOUNT
	.align		4
        /*0000*/ 	.byte	0x04, 0x2f
        /*0002*/ 	.short	(.L_1 - .L_0)
	.align		4
.L_0:
        /*0004*/ 	.word	index@(_Z25sgemm_global_mem_coalescePKfS0_Pf)
        /*0008*/ 	.word	0x00000020


	//----- nvinfo : EIATTR_FRAME_SIZE
	.align		4
.L_1:
        /*000c*/ 	.byte	0x04, 0x11
        /*000e*/ 	.short	(.L_3 - .L_2)
	.align		4
.L_2:
        /*0010*/ 	.word	index@(_Z25sgemm_global_mem_coalescePKfS0_Pf)
        /*0014*/ 	.word	0x00000000


	//----- nvinfo : EIATTR_MIN_STACK_SIZE
	.align		4
.L_3:
        /*0018*/ 	.byte	0x04, 0x12
        /*001a*/ 	.short	(.L_5 - .L_4)
	.align		4
.L_4:
        /*001c*/ 	.word	index@(_Z25sgemm_global_mem_coalescePKfS0_Pf)
        /*0020*/ 	.word	0x00000000
.L_5:


//--------------------- .nv.compat                --------------------------
	.section	.nv.compat,"",@"SHT_CUDA_COMPAT_INFO"
	.align	4
        /*0000*/ 	.byte	0x02, 0x09, 0x00, 0x00, 0x02, 0x02, 0x01, 0x00, 0x02, 0x05, 0x05, 0x00, 0x03, 0x07, 0x01, 0x01
        /*0010*/ 	.byte	0x02, 0x03, 0x00, 0x00, 0x02, 0x06, 0x01, 0x00, 0x04, 0x0b, 0x08, 0x00, 0x09, 0x00, 0x00, 0x00
        /*0020*/ 	.byte	0x00, 0x00, 0x00, 0x00


//--------------------- .nv.info._Z25sgemm_global_mem_coalescePKfS0_Pf --------------------------
	.section	.nv.info._Z25sgemm_global_mem_coalescePKfS0_Pf,"",@"SHT_CUDA_INFO"
	.sectionflags	@""
	.align	4


	//----- nvinfo : EIATTR_CUDA_API_VERSION
	.align		4
        /*0000*/ 	.byte	0x04, 0x37
        /*0002*/ 	.short	(.L_7 - .L_6)
.L_6:
        /*0004*/ 	.word	0x00000082


	//----- nvinfo : EIATTR_KPARAM_INFO
	.align		4
.L_7:
        /*0008*/ 	.byte	0x04, 0x17
        /*000a*/ 	.short	(.L_9 - .L_8)
.L_8:
        /*000c*/ 	.word	0x00000000
        /*0010*/ 	.short	0x0002
        /*0012*/ 	.short	0x0010
        /*0014*/ 	.byte	0x00, 0xf5, 0x21, 0x00


	//----- nvinfo : EIATTR_KPARAM_INFO
	.align		4
.L_9:
        /*0018*/ 	.byte	0x04, 0x17
        /*001a*/ 	.short	(.L_11 - .L_10)
.L_10:
        /*001c*/ 	.word	0x00000000
        /*0020*/ 	.short	0x0001
        /*0022*/ 	.short	0x0008
        /*0024*/ 	.byte	0x00, 0xf5, 0x21, 0x00


	//----- nvinfo : EIATTR_KPARAM_INFO
	.align		4
.L_11:
        /*0028*/ 	.byte	0x04, 0x17
        /*002a*/ 	.short	(.L_13 - .L_12)
.L_12:
        /*002c*/ 	.word	0x00000000
        /*0030*/ 	.short	0x0000
        /*0032*/ 	.short	0x0000
        /*0034*/ 	.byte	0x00, 0xf5, 0x21, 0x00


	//----- nvinfo : EIATTR_SPARSE_MMA_MASK
	.align		4
.L_13:
        /*0038*/ 	.byte	0x03, 0x50
        /*003a*/ 	.short	0x0000


	//----- nvinfo : EIATTR_MAXREG_COUNT
	.align		4
        /*003c*/ 	.byte	0x03, 0x1b
        /*003e*/ 	.short	0x00ff


	//----- nvinfo : EIATTR_MERCURY_ISA_VERSION
	.align		4
        /*0040*/ 	.byte	0x03, 0x5f
        /*0042*/ 	.short	0x0101


	//----- nvinfo : EIATTR_VRC_CTA_INIT_COUNT
	.align		4
        /*0044*/ 	.byte	0x02, 0x4a
	.zero		1
	.zero		1


	//----- nvinfo : EIATTR_EXIT_INSTR_OFFSETS
	.align		4
        /*0048*/ 	.byte	0x04, 0x1c
        /*004a*/ 	.short	(.L_15 - .L_14)


	//   ....[0]....
.L_14:
        /*004c*/ 	.word	0x000000b0


	//   ....[1]....
        /*0050*/ 	.word	0x00000750


	//----- nvinfo : EIATTR_CBANK_PARAM_SIZE
	.align		4
.L_15:
        /*0054*/ 	.byte	0x03, 0x19
        /*0056*/ 	.short	0x0018


	//----- nvinfo : EIATTR_PARAM_CBANK
	.align		4
        /*0058*/ 	.byte	0x04, 0x0a
        /*005a*/ 	.short	(.L_17 - .L_16)
	.align		4
.L_16:
        /*005c*/ 	.word	index@(.nv.constant0._Z25sgemm_global_mem_coalescePKfS0_Pf)
        /*0060*/ 	.short	0x0380
        /*0062*/ 	.short	0x0018


	//----- nvinfo : EIATTR_SW_WAR
	.align		4
.L_17:
        /*0064*/ 	.byte	0x04, 0x36
        /*0066*/ 	.short	(.L_19 - .L_18)
.L_18:
        /*0068*/ 	.word	0x00000008
.L_19:


//--------------------- .nv.callgraph             --------------------------
	.section	.nv.callgraph,"",@"SHT_CUDA_CALLGRAPH"
	.align	4
	.sectionentsize	8
	.align		4
        /*0000*/ 	.word	0x00000000
	.align		4
        /*0004*/ 	.word	0xffffffff
	.align		4
        /*0008*/ 	.word	0x00000000
	.align		4
        /*000c*/ 	.word	0xfffffffe
	.align		4
        /*0010*/ 	.word	0x00000000
	.align		4
        /*0014*/ 	.word	0xfffffffd
	.align		4
        /*0018*/ 	.word	0x00000000
	.align		4
        /*001c*/ 	.word	0xfffffffc


//--------------------- .text._Z25sgemm_global_mem_coalescePKfS0_Pf --------------------------
	.section	.text._Z25sgemm_global_mem_coalescePKfS0_Pf,"ax",@progbits
	.align	128
        .global         _Z25sgemm_global_mem_coalescePKfS0_Pf
        .type           _Z25sgemm_global_mem_coalescePKfS0_Pf,@function
        .size           _Z25sgemm_global_mem_coalescePKfS0_Pf,(.L_x_2 - _Z25sgemm_global_mem_coalescePKfS0_Pf)
        .other          _Z25sgemm_global_mem_coalescePKfS0_Pf,@"STO_CUDA_ENTRY STV_DEFAULT"
_Z25sgemm_global_mem_coalescePKfS0_Pf:
.text._Z25sgemm_global_mem_coalescePKfS0_Pf:
[----:B------:R-:W-:Y:S01]  /*0000*/  LDC R1, c[0x0][0x37c] ;  /* 0x0000df00ff017b82 */ /* 0x000fe20000000800 */
[----:B------:R-:W0:Y:S07]  /*0010*/  S2R R2, SR_TID.X ;  /* 0x0000000000027919 */ /* 0x000e2e0000002100 */
[----:B------:R-:W1:Y:S01]  /*0020*/  S2UR UR4, SR_CTAID.X ;  /* 0x00000000000479c3 */ /* 0x000e620000002500 */
[----:B------:R-:W2:Y:S01]  /*0030*/  S2R R3, SR_CTAID.Y ;  /* 0x0000000000037919 */ /* 0x000ea20000002600 */
[----:B-1----:R-:W-:Y:S01]  /*0040*/  USHF.L.U32 UR4, UR4, 0x5, URZ ;  /* 0x0000000504047899 */ /* 0x002fe200080006ff */
[----:B0-----:R-:W-:-:S02]  /*0050*/  LOP3.LUT R0, R2, 0x1f, RZ, 0xc0, !PT ;  /* 0x0000001f02007812 */ /* 0x001fc400078ec0ff */
[----:B------:R-:W-:Y:S02]  /*0060*/  SHF.R.U32.HI R2, RZ, 0x5, R2 ;  /* 0x00000005ff027819 */ /* 0x000fe40000011602 */
[----:B--2---:R-:W-:Y:S02]  /*0070*/  LEA R0, R3, R0, 0x5 ;  /* 0x0000000003007211 */ /* 0x004fe400078e28ff */
[----:B------:R-:W-:Y:S02]  /*0080*/  LOP3.LUT R2, R2, UR4, RZ, 0xfc, !PT ;  /* 0x0000000402027c12 */ /* 0x000fe4000f8efcff */
[----:B------:R-:W-:-:S04]  /*0090*/  ISETP.GT.U32.AND P0, PT, R0, 0x7ff, PT ;  /* 0x000007ff0000780c */ /* 0x000fc80003f04070 */
[----:B------:R-:W-:-:S13]  /*00a0*/  ISETP.GT.OR P0, PT, R2, 0x7ff, P0 ;  /* 0x000007ff0200780c */ /* 0x000fda0000704670 */
[----:B------:R-:W-:Y:S05]  /*00b0*/  @P0 EXIT ;  /* 0x000000000000094d */ /* 0x000fea0003800000 */
[----:B------:R-:W0:Y:S01]  /*00c0*/  LDC R15, c[0x0][0x38c] ;  /* 0x0000e300ff0f7b82 */ /* 0x000e220000000800 */
[----:B------:R-:W1:Y:S01]  /*00d0*/  LDCU.64 UR6, c[0x0][0x380] ;  /* 0x00007000ff0677ac */ /* 0x000e620008000a00 */
[----:B------:R-:W-:Y:S01]  /*00e0*/  SHF.L.U32 R3, R2, 0xb, RZ ;  /* 0x0000000b02037819 */ /* 0x000fe200000006ff */
[----:B------:R-:W-:Y:S01]  /*00f0*/  HFMA2 R28, -RZ, RZ, 0, 0 ;  /* 0x00000000ff1c7431 */ /* 0x000fe200000001ff */
[C---:B------:R-:W-:Y:S01]  /*0100*/  IADD3 R2, PT, PT, R0.reuse, 0x800, RZ ;  /* 0x0000080000027810 */ /* 0x040fe20007ffe0ff */
[----:B------:R-:W2:Y:S01]  /*0110*/  LDCU UR4, c[0x0][0x388] ;  /* 0x00007100ff0477ac */ /* 0x000ea20008000800 */
[C---:B------:R-:W-:Y:S02]  /*0120*/  IADD3 R4, PT, PT, R0.reuse, 0x1000, RZ ;  /* 0x0000100000047810 */ /* 0x040fe40007ffe0ff */
[C---:B------:R-:W-:Y:S01]  /*0130*/  IADD3 R5, PT, PT, R0.reuse, 0x1800, RZ ;  /* 0x0000180000057810 */ /* 0x040fe20007ffe0ff */
[----:B------:R-:W3:Y:S01]  /*0140*/  LDCU.64 UR8, c[0x0][0x358] ;  /* 0x00006b00ff0877ac */ /* 0x000ee20008000a00 */
[----:B------:R-:W-:-:S02]  /*0150*/  IADD3 R6, PT, PT, R0, 0x2800, RZ ;  /* 0x0000280000067810 */ /* 0x000fc40007ffe0ff */
[C---:B------:R-:W-:Y:S02]  /*0160*/  IADD3 R7, PT, PT, R0.reuse, 0x4000, RZ ;  /* 0x0000400000077810 */ /* 0x040fe40007ffe0ff */
[C---:B------:R-:W-:Y:S02]  /*0170*/  IADD3 R8, PT, PT, R0.reuse, 0x4800, RZ ;  /* 0x0000480000087810 */ /* 0x040fe40007ffe0ff */
[C---:B------:R-:W-:Y:S02]  /*0180*/  IADD3 R9, PT, PT, R0.reuse, 0x5000, RZ ;  /* 0x0000500000097810 */ /* 0x040fe40007ffe0ff */
[C---:B------:R-:W-:Y:S01]  /*0190*/  IADD3 R10, PT, PT, R0.reuse, 0x5800, RZ ;  /* 0x00005800000a7810 */ /* 0x040fe20007ffe0ff */
[----:B-1----:R-:W-:Y:S01]  /*01a0*/  UIADD3 UR5, UP0, UPT, UR6, 0x20, URZ ;  /* 0x0000002006057890 */ /* 0x002fe2000ff1e0ff */
[C---:B------:R-:W-:Y:S02]  /*01b0*/  IADD3 R11, PT, PT, R0.reuse, 0x6000, RZ ;  /* 0x00006000000b7810 */ /* 0x040fe40007ffe0ff */
[C---:B------:R-:W-:Y:S01]  /*01c0*/  IADD3 R23, PT, PT, R0.reuse, 0x2000, RZ ;  /* 0x0000200000177810 */ /* 0x040fe20007ffe0ff */
[----:B------:R-:W-:Y:S01]  /*01d0*/  UIADD3.X UR6, UPT, UPT, URZ, UR7, URZ, UP0, !UPT ;  /* 0x00000007ff067290 */ /* 0x000fe200087fe4ff */
[----:B------:R-:W-:-:S02]  /*01e0*/  IADD3 R25, PT, PT, R0, 0x3000, RZ ;  /* 0x0000300000197810 */ /* 0x000fc40007ffe0ff */
[C---:B------:R-:W-:Y:S02]  /*01f0*/  IADD3 R27, PT, PT, R0.reuse, 0x3800, RZ ;  /* 0x00003800001b7810 */ /* 0x040fe40007ffe0ff */
[C---:B------:R-:W-:Y:S02]  /*0200*/  IADD3 R29, PT, PT, R0.reuse, 0x6800, RZ ;  /* 0x00006800001d7810 */ /* 0x040fe40007ffe0ff */
[C---:B------:R-:W-:Y:S02]  /*0210*/  IADD3 R24, PT, PT, R0.reuse, 0x7000, RZ ;  /* 0x0000700000187810 */ /* 0x040fe40007ffe0ff */
[----:B------:R-:W-:Y:S02]  /*0220*/  IADD3 R26, PT, PT, R0, 0x7800, RZ ;  /* 0x00007800001a7810 */ /* 0x000fe40007ffe0ff */
[----:B------:R-:W-:Y:S02]  /*0230*/  MOV R22, R3 ;  /* 0x0000000300167202 */ /* 0x000fe40000000f00 */
[----:B--2---:R-:W-:Y:S01]  /*0240*/  MOV R14, UR4 ;  /* 0x00000004000e7c02 */ /* 0x004fe20008000f00 */
[----:B---3--:R-:W-:-:S06]  /*0250*/  UMOV UR4, URZ ;  /* 0x000000ff00047c82 */ /* 0x008fcc0008000000 */
.L_x_0:
[----:B------:R-:W-:Y:S01]  /*0260*/  MOV R12, UR5 ;  /* 0x00000005000c7c02 */ /* 0x000fe20008000f00 */
[----:B0-----:R-:W-:Y:S01]  /*0270*/  IMAD.WIDE.U32 R16, R0, 0x4, R14 ;  /* 0x0000000400107825 */ /* 0x001fe200078e000e */
[----:B------:R-:W-:-:S03]  /*0280*/  MOV R13, UR6 ;  /* 0x00000006000d7c02 */ /* 0x000fc60008000f00 */
[----:B------:R-:W-:Y:S02]  /*0290*/  IMAD.WIDE R12, R22, 0x4, R12 ;  /* 0x00000004160c7825 */ /* 0x000fe400078e020c */
[----:B------:R-:W2:Y:S02]  /*02a0*/  LDG.E R17, desc[UR8][R16.64] ;  /* 0x0000000810117981 */ /* 0x000ea4000c1e1900 */
[----:B------:R-:W-:Y:S02]  /*02b0*/  IMAD.WIDE.U32 R18, R2, 0x4, R14 ;  /* 0x0000000402127825 */ /* 0x000fe400078e000e */
[----:B------:R-:W2:Y:S04]  /*02c0*/  LDG.E R21, desc[UR8][R12.64+-0x20] ;  /* 0xffffe0080c157981 */ /* 0x000ea8000c1e1900 */
[----:B------:R-:W3:Y:S04]  /*02d0*/  LDG.E R20, desc[UR8][R12.64+-0x1c] ;  /* 0xffffe4080c147981 */ /* 0x000ee8000c1e1900 */
[----:B------:R-:W3:Y:S01]  /*02e0*/  LDG.E R19, desc[UR8][R18.64] ;  /* 0x0000000812137981 */ /* 0x000ee2000c1e1900 */
[----:B--2---:R-:W-:Y:S01]  /*02f0*/  FFMA R28, R21, R17, R28 ;  /* 0x00000011151c7223 */ /* 0x004fe2000000001c */
[----:B------:R-:W-:-:S06]  /*0300*/  IMAD.WIDE.U32 R16, R4, 0x4, R14 ;  /* 0x0000000404107825 */ /* 0x000fcc00078e000e */
[----:B------:R-:W2:Y:S04]  /*0310*/  LDG.E R16, desc[UR8][R16.64] ;  /* 0x0000000810107981 */ /* 0x000ea8000c1e1900 */
[----:B------:R-:W2:Y:S01]  /*0320*/  LDG.E R17, desc[UR8][R12.64+-0x18] ;  /* 0xffffe8080c117981 */ /* 0x000ea2000c1e1900 */
[----:B---3--:R-:W-:Y:S01]  /*0330*/  FFMA R28, R20, R19, R28 ;  /* 0x00000013141c7223 */ /* 0x008fe2000000001c */
[----:B------:R-:W-:Y:S02]  /*0340*/  IMAD.WIDE.U32 R20, R5, 0x4, R14 ;  /* 0x0000000405147825 */ /* 0x000fe400078e000e */
[----:B------:R-:W3:Y:S04]  /*0350*/  LDG.E R19, desc[UR8][R12.64+-0x14] ;  /* 0xffffec080c137981 */ /* 0x000ee8000c1e1900 */
[----:B------:R-:W3:Y:S01]  /*0360*/  LDG.E R20, desc[UR8][R20.64] ;  /* 0x0000000814147981 */ /* 0x000ee2000c1e1900 */
[----:B--2---:R-:W-:Y:S01]  /*0370*/  FFMA R28, R17, R16, R28 ;  /* 0x00000010111c7223 */ /* 0x004fe2000000001c */
[----:B------:R-:W-:-:S06]  /*0380*/  IMAD.WIDE.U32 R16, R23, 0x4, R14 ;  /* 0x0000000417107825 */ /* 0x000fcc00078e000e */
[----:B------:R-:W2:Y:S04]  /*0390*/  LDG.E R16, desc[UR8][R16.64] ;  /* 0x0000000810107981 */ /* 0x000ea8000c1e1900 */
[----:B------:R-:W2:Y:S01]  /*03a0*/  LDG.E R17, desc[UR8][R12.64+-0x10] ;  /* 0xfffff0080c117981 */ /* 0x000ea2000c1e1900 */
[----:B---3--:R-:W-:Y:S01]  /*03b0*/  FFMA R28, R19, R20, R28 ;  /* 0x00000014131c7223 */ /* 0x008fe2000000001c */
[----:B------:R-:W-:-:S06]  /*03c0*/  IMAD.WIDE.U32 R18, R6, 0x4, R14 ;  /* 0x0000000406127825 */ /* 0x000fcc00078e000e */
[----:B------:R-:W3:Y:S04]  /*03d0*/  LDG.E R18, desc[UR8][R18.64] ;  /* 0x0000000812127981 */ /* 0x000ee8000c1e1900 */
[----:B------:R-:W3:Y:S01]  /*03e0*/  LDG.E R19, desc[UR8][R12.64+-0xc] ;  /* 0xfffff4080c137981 */ /* 0x000ee2000c1e1900 */
[----:B------:R-:W-:-:S06]  /*03f0*/  IMAD.WIDE.U32 R20, R27, 0x4, R14 ;  /* 0x000000041b147825 */ /* 0x000fcc00078e000e */
[----:B------:R-:W4:Y:S01]  /*0400*/  LDG.E R20, desc[UR8][R20.64] ;  /* 0x0000000814147981 */ /* 0x000f22000c1e1900 */
[----:B--2---:R-:W-:Y:S01]  /*0410*/  FFMA R28, R17, R16, R28 ;  /* 0x00000010111c7223 */ /* 0x004fe2000000001c */
[----:B------:R-:W-:-:S06]  /*0420*/  IMAD.WIDE.U32 R16, R25, 0x4, R14 ;  /* 0x0000000419107825 */ /* 0x000fcc00078e000e */
[----:B------:R-:W2:Y:S04]  /*0430*/  LDG.E R16, desc[UR8][R16.64] ;  /* 0x0000000810107981 */ /* 0x000ea8000c1e1900 */
[----:B------:R-:W2:Y:S01]  /*0440*/  LDG.E R17, desc[UR8][R12.64+-0x8] ;  /* 0xfffff8080c117981 */ /* 0x000ea2000c1e1900 */
[----:B---3--:R-:W-:-:S03]  /*0450*/  FFMA R28, R19, R18, R28 ;  /* 0x00000012131c7223 */ /* 0x008fc6000000001c */
[----:B------:R-:W4:Y:S01]  /*0460*/  LDG.E R19, desc[UR8][R12.64+-0x4] ;  /* 0xfffffc080c137981 */ /* 0x000f22000c1e1900 */
[----:B--2---:R-:W-:Y:S01]  /*0470*/  FFMA R28, R17, R16, R28 ;  /* 0x00000010111c7223 */ /* 0x004fe2000000001c */
[----:B------:R-:W-:-:S06]  /*0480*/  IMAD.WIDE.U32 R16, R7, 0x4, R14 ;  /* 0x0000000407107825 */ /* 0x000fcc00078e000e */
[----:B------:R-:W2:Y:S01]  /*0490*/  LDG.E R16, desc[UR8][R16.64] ;  /* 0x0000000810107981 */ /* 0x000ea2000c1e1900 */
[----:B----4-:R-:W-:Y:S01]  /*04a0*/  FFMA R28, R19, R20, R28 ;  /* 0x00000014131c7223 */ /* 0x010fe2000000001c */
[----:B------:R-:W-:-:S06]  /*04b0*/  IMAD.WIDE.U32 R18, R8, 0x4, R14 ;  /* 0x0000000408127825 */ /* 0x000fcc00078e000e */
[----:B------:R-:W3:Y:S04]  /*04c0*/  LDG.E R18, desc[UR8][R18.64] ;  /* 0x0000000812127981 */ /* 0x000ee8000c1e1900 */
[----:B------:R-:W2:Y:S04]  /*04d0*/  LDG.E R17, desc[UR8][R12.64] ;  /* 0x000000080c117981 */ /* 0x000ea8000c1e1900 */
[----:B------:R-:W3:Y:S01]  /*04e0*/  LDG.E R19, desc[UR8][R12.64+0x4] ;  /* 0x000004080c137981 */ /* 0x000ee2000c1e1900 */
[----:B------:R-:W-:-:S06]  /*04f0*/  IMAD.WIDE.U32 R20, R10, 0x4, R14 ;  /* 0x000000040a147825 */ /* 0x000fcc00078e000e */
[----:B------:R-:W4:Y:S01]  /*0500*/  LDG.E R20, desc[UR8][R20.64] ;  /* 0x0000000814147981 */ /* 0x000f22000c1e1900 */
[----:B--2---:R-:W-:Y:S01]  /*0510*/  FFMA R28, R17, R16, R28 ;  /* 0x00000010111c7223 */ /* 0x004fe2000000001c */
[----:B------:R-:W-:-:S06]  /*0520*/  IMAD.WIDE.U32 R16, R9, 0x4, R14 ;  /* 0x0000000409107825 */ /* 0x000fcc00078e000e */
[----:B------:R-:W2:Y:S01]  /*0530*/  LDG.E R16, desc[UR8][R16.64] ;  /* 0x0000000810107981 */ /* 0x000ea2000c1e1900 */
[----:B---3--:R-:W-:-:S03]  /*0540*/  FFMA R28, R19, R18, R28 ;  /* 0x00000012131c7223 */ /* 0x008fc6000000001c */
[----:B------:R-:W4:Y:S04]  /*0550*/  LDG.E R19, desc[UR8][R12.64+0xc] ;  /* 0x00000c080c137981 */ /* 0x000f28000c1e1900 */
[----:B------:R-:W2:Y:S02]  /*0560*/  LDG.E R17, desc[UR8][R12.64+0x8] ;  /* 0x000008080c117981 */ /* 0x000ea4000c1e1900 */
[----:B--2---:R-:W-:Y:S01]  /*0570*/  FFMA R28, R17, R16, R28 ;  /* 0x00000010111c7223 */ /* 0x004fe2000000001c */
[----:B------:R-:W-:-:S04]  /*0580*/  IMAD.WIDE.U32 R16, R11, 0x4, R14 ;  /* 0x000000040b107825 */ /* 0x000fc800078e000e */
[----:B----4-:R-:W-:Y:S01]  /*0590*/  FFMA R28, R19, R20, R28 ;  /* 0x00000014131c7223 */ /* 0x010fe2000000001c */
[--C-:B------:R-:W-:Y:S01]  /*05a0*/  IMAD.WIDE.U32 R18, R29, 0x4, R14.reuse ;  /* 0x000000041d127825 */ /* 0x100fe200078e000e */
[----:B------:R-:W2:Y:S05]  /*05b0*/  LDG.E R16, desc[UR8][R16.64] ;  /* 0x0000000810107981 */ /* 0x000eaa000c1e1900 */
[----:B------:R-:W3:Y:S04]  /*05c0*/  LDG.E R18, desc[UR8][R18.64] ;  /* 0x0000000812127981 */ /* 0x000ee8000c1e1900 */
[----:B------:R-:W2:Y:S04]  /*05d0*/  LDG.E R17, desc[UR8][R12.64+0x10] ;  /* 0x000010080c117981 */ /* 0x000ea8000c1e1900 */
[----:B------:R-:W3:Y:S01]  /*05e0*/  LDG.E R19, desc[UR8][R12.64+0x14] ;  /* 0x000014080c137981 */ /* 0x000ee2000c1e1900 */
[----:B------:R-:W-:-:S06]  /*05f0*/  IMAD.WIDE.U32 R20, R24, 0x4, R14 ;  /* 0x0000000418147825 */ /* 0x000fcc00078e000e */
[----:B------:R-:W4:Y:S01]  /*0600*/  LDG.E R20, desc[UR8][R20.64] ;  /* 0x0000000814147981 */ /* 0x000f22000c1e1900 */
[----:B--2---:R-:W-:Y:S01]  /*0610*/  FFMA R28, R17, R16, R28 ;  /* 0x00000010111c7223 */ /* 0x004fe2000000001c */
[----:B------:R-:W-:-:S04]  /*0620*/  IMAD.WIDE.U32 R16, R26, 0x4, R14 ;  /* 0x000000041a107825 */ /* 0x000fc800078e000e */
[----:B---3--:R-:W-:Y:S02]  /*0630*/  FFMA R28, R19, R18, R28 ;  /* 0x00000012131c7223 */ /* 0x008fe4000000001c */
[----:B------:R-:W4:Y:S04]  /*0640*/  LDG.E R19, desc[UR8][R12.64+0x18] ;  /* 0x000018080c137981 */ /* 0x000f28000c1e1900 */
[----:B------:R-:W2:Y:S04]  /*0650*/  LDG.E R18, desc[UR8][R12.64+0x1c] ;  /* 0x00001c080c127981 */ /* 0x000ea8000c1e1900 */
[----:B------:R-:W2:Y:S01]  /*0660*/  LDG.E R16, desc[UR8][R16.64] ;  /* 0x0000000810107981 */ /* 0x000ea2000c1e1900 */
[----:B------:R-:W-:-:S04]  /*0670*/  UIADD3 UR4, UPT, UPT, UR4, 0x10, URZ ;  /* 0x0000001004047890 */ /* 0x000fc8000fffe0ff */
[----:B------:R-:W-:Y:S01]  /*0680*/  UISETP.NE.AND UP0, UPT, UR4, 0x800, UPT ;  /* 0x000008000400788c */ /* 0x000fe2000bf05270 */
[----:B------:R-:W-:Y:S02]  /*0690*/  IADD3 R14, P0, PT, R14, 0x20000, RZ ;  /* 0x000200000e0e7810 */ /* 0x000fe40007f1e0ff */
[----:B------:R-:W-:Y:S02]  /*06a0*/  IADD3 R22, PT, PT, R22, 0x10, RZ ;  /* 0x0000001016167810 */ /* 0x000fe40007ffe0ff */
[----:B------:R-:W-:Y:S01]  /*06b0*/  IADD3.X R15, PT, PT, RZ, R15, RZ, P0, !PT ;  /* 0x0000000fff0f7210 */ /* 0x000fe200007fe4ff */
[----:B----4-:R-:W-:-:S04]  /*06c0*/  FFMA R19, R19, R20, R28 ;  /* 0x0000001413137223 */ /* 0x010fc8000000001c */
[----:B--2---:R-:W-:Y:S01]  /*06d0*/  FFMA R28, R18, R16, R19 ;  /* 0x00000010121c7223 */ /* 0x004fe20000000013 */
[----:B------:R-:W-:Y:S06]  /*06e0*/  BRA.U UP0, `(.L_x_0) ;  /* 0xfffffff900dc7547 */ /* 0x000fec000b83ffff */
[----:B------:R-:W0:Y:S01]  /*06f0*/  LDC.64 R4, c[0x0][0x390] ;  /* 0x0000e400ff047b82 */ /* 0x000e220000000a00 */
[----:B------:R-:W-:-:S05]  /*0700*/  IADD3 R3, PT, PT, R0, R3, RZ ;  /* 0x0000000300037210 */ /* 0x000fca0007ffe0ff */
[----:B0-----:R-:W-:-:S05]  /*0710*/  IMAD.WIDE R2, R3, 0x4, R4 ;  /* 0x0000000403027825 */ /* 0x001fca00078e0204 */
[----:B------:R-:W2:Y:S02]  /*0720*/  LDG.E R5, desc[UR8][R2.64] ;  /* 0x0000000802057981 */ /* 0x000ea4000c1e1900 */
[----:B--2---:R-:W-:-:S05]  /*0730*/  FFMA R5, RZ, R5, R28 ;  /* 0x00000005ff057223 */ /* 0x004fca000000001c */
[----:B------:R-:W-:Y:S01]  /*0740*/  STG.E desc[UR8][R2.64], R5 ;  /* 0x0000000502007986 */ /* 0x000fe2000c101908 */
[----:B------:R-:W-:Y:S05]  /*0750*/  EXIT ;  /* 0x000000000000794d */ /* 0x000fea0003800000 */
.L_x_1:
[----:B------:R-:W-:-:S00]  /*0760*/  BRA `(.L_x_1) ;  /* 0xfffffffc00fc7947 */ /* 0x000fc0000383ffff */
[----:B------:R-:W-:-:S00]  /*0770*/  NOP ;  /* 0x0000000000007918 */ /* 0x000fc00000000000 */
        /* <DEDUP_REMOVED lines=8> */
.L_x_2:


//--------------------- .nv.shared.reserved.0     --------------------------
	.section	.nv.shared.reserved.0,"aw",@nobits
	.weak		__nv_reservedSMEM_offset_0_alias
	.size		__nv_reservedSMEM_offset_0_alias, 0, 64
	.other		__nv_reservedSMEM_offset_0_alias,@"STO_CUDA_RESERVED_SHARED STV_DEFAULT"
__nv_reservedSMEM_offset_0_alias:
	.zero		0
	.zero		64


//--------------------- .nv.constant0._Z25sgemm_global_mem_coalescePKfS0_Pf --------------------------
	.section	.nv.constant0._Z25sgemm_global_mem_coalescePKfS0_Pf,"a",@progbits
	.sectionflags	@""
	.align	4
.nv.constant0._Z25sgemm_global_mem_coalescePKfS0_Pf:
	.zero		920


//--------------------- SYMBOLS --------------------------

	.type		.nv.reservedSmem.offset0,@object
	.size		.nv.reservedSmem.offset0,0x4
